//
// Generated by NVIDIA NVVM Compiler
//
// Compiler Build ID: CL-36424714
// Cuda compilation tools, release 13.0, V13.0.88
// Based on NVVM 20.0.0
//

.version 9.0
.target sm_100
.address_size 64

	// .globl	_Z5SgemmILi128ELi128ELi8ELi8ELi8EEvPfS0_S0_iii
// _ZZ5SgemmILi128ELi128ELi8ELi8ELi8EEvPfS0_S0_iiiE2As has been demoted
// _ZZ5SgemmILi128ELi128ELi8ELi8ELi8EEvPfS0_S0_iiiE2Bs has been demoted

.visible .entry _Z5SgemmILi128ELi128ELi8ELi8ELi8EEvPfS0_S0_iii(
	.param .u64 .ptr .align 1 _Z5SgemmILi128ELi128ELi8ELi8ELi8EEvPfS0_S0_iii_param_0,
	.param .u64 .ptr .align 1 _Z5SgemmILi128ELi128ELi8ELi8ELi8EEvPfS0_S0_iii_param_1,
	.param .u64 .ptr .align 1 _Z5SgemmILi128ELi128ELi8ELi8ELi8EEvPfS0_S0_iii_param_2,
	.param .u32 _Z5SgemmILi128ELi128ELi8ELi8ELi8EEvPfS0_S0_iii_param_3,
	.param .u32 _Z5SgemmILi128ELi128ELi8ELi8ELi8EEvPfS0_S0_iii_param_4,
	.param .u32 _Z5SgemmILi128ELi128ELi8ELi8ELi8EEvPfS0_S0_iii_param_5
)
{
	.reg .pred 	%p<5>;
	.reg .b16 	%rs<9>;
	.reg .b32 	%r<114>;
	.reg .b32 	%f<380>;
	.reg .b64 	%rd<43>;
	// demoted variable
	.shared .align 4 .b8 _ZZ5SgemmILi128ELi128ELi8ELi8ELi8EEvPfS0_S0_iiiE2As[8192];
	// demoted variable
	.shared .align 4 .b8 _ZZ5SgemmILi128ELi128ELi8ELi8ELi8EEvPfS0_S0_iiiE2Bs[8192];
	ld.param.u64 	%rd8, [_Z5SgemmILi128ELi128ELi8ELi8ELi8EEvPfS0_S0_iii_param_0];
	ld.param.u64 	%rd6, [_Z5SgemmILi128ELi128ELi8ELi8ELi8EEvPfS0_S0_iii_param_1];
	ld.param.u32 	%r18, [_Z5SgemmILi128ELi128ELi8ELi8ELi8EEvPfS0_S0_iii_param_4];
	ld.param.u32 	%r19, [_Z5SgemmILi128ELi128ELi8ELi8ELi8EEvPfS0_S0_iii_param_5];
	cvta.to.global.u64 	%rd1, %rd8;
	cvta.to.global.u64 	%rd9, %rd6;
	mov.u32 	%r1, %tid.x;
	mov.u32 	%r2, %tid.y;
	mov.u32 	%r20, %ctaid.x;
	mov.u32 	%r21, %ctaid.y;
	shl.b32 	%r22, %r2, 4;
	add.s32 	%r23, %r22, %r1;
	cvt.u16.u32 	%rs1, %r1;
	cvt.u16.u32 	%rs2, %r22;
	add.s16 	%rs3, %rs2, %rs1;
	shr.u16 	%rs4, %rs3, 1;
	cvt.u32.u16 	%r24, %rs4;
	shl.b32 	%r25, %r1, 2;
	and.b32  	%r26, %r25, 4;
	shr.u32 	%r3, %r23, 5;
	shl.b32 	%r27, %r23, 2;
	and.b32  	%r4, %r27, 124;
	mul.lo.s32 	%r28, %r21, %r19;
	shl.b32 	%r5, %r28, 7;
	cvt.s64.s32 	%rd10, %r5;
	shl.b32 	%r29, %r20, 7;
	mad.lo.s32 	%r30, %r19, %r24, %r26;
	cvt.s64.s32 	%rd11, %r30;
	add.s64 	%rd2, %rd10, %rd11;
	shl.b64 	%rd12, %rd2, 2;
	add.s64 	%rd13, %rd1, %rd12;
	ld.global.nc.v4.f32 	{%f354, %f353, %f352, %f351}, [%rd13];
	shl.b32 	%r31, %r1, 11;
	and.b32  	%r32, %r31, 2048;
	mov.u32 	%r33, _ZZ5SgemmILi128ELi128ELi8ELi8ELi8EEvPfS0_S0_iiiE2As;
	add.s32 	%r34, %r33, %r32;
	mul.wide.u16 	%r35, %rs4, 4;
	add.s32 	%r36, %r34, %r35;
	st.shared.f32 	[%r36], %f354;
	st.shared.f32 	[%r36+512], %f353;
	st.shared.f32 	[%r36+1024], %f352;
	st.shared.f32 	[%r36+1536], %f351;
	shl.b32 	%r37, %r3, 9;
	mov.u32 	%r38, _ZZ5SgemmILi128ELi128ELi8ELi8ELi8EEvPfS0_S0_iiiE2Bs;
	add.s32 	%r39, %r38, %r37;
	shl.b32 	%r40, %r23, 4;
	and.b32  	%r41, %r40, 496;
	add.s32 	%r42, %r39, %r41;
	add.s32 	%r43, %r3, 120;
	mad.lo.s32 	%r44, %r18, %r43, %r4;
	mul.wide.s32 	%rd14, %r44, 4;
	mul.wide.u32 	%rd15, %r29, 4;
	add.s64 	%rd16, %rd14, %rd15;
	add.s64 	%rd17, %rd9, %rd16;
	ld.global.nc.v4.f32 	{%f151, %f152, %f153, %f154}, [%rd17];
	st.shared.v4.f32 	[%r42], {%f151, %f152, %f153, %f154};
	bar.sync 	0;
	setp.lt.s32 	%p1, %r19, 1;
	mov.f32 	%f364, 0f00000000;
	mov.f32 	%f365, %f364;
	mov.f32 	%f366, %f364;
	mov.f32 	%f367, %f364;
	mov.f32 	%f368, %f364;
	mov.f32 	%f369, %f364;
	mov.f32 	%f370, %f364;
	mov.f32 	%f371, %f364;
	mov.f32 	%f372, %f364;
	mov.f32 	%f373, %f364;
	mov.f32 	%f374, %f364;
	mov.f32 	%f375, %f364;
	mov.f32 	%f376, %f364;
	mov.f32 	%f377, %f364;
	mov.f32 	%f378, %f364;
	mov.f32 	%f379, %f364;
	@%p1 bra 	$L__BB0_7;
	shl.b32 	%r47, %r1, 5;
	add.s32 	%r49, %r38, %r47;
	ld.shared.v4.f32 	{%f338, %f337, %f336, %f335}, [%r49+16];
	ld.shared.v4.f32 	{%f359, %f360, %f361, %f362}, [%r49];
	shl.b32 	%r50, %r2, 5;
	add.s32 	%r52, %r33, %r50;
	ld.shared.f32 	%f334, [%r52+16];
	ld.shared.f32 	%f363, [%r52];
	add.s64 	%rd19, %rd12, %rd1;
	add.s64 	%rd42, %rd19, 32;
	add.s32 	%r53, %r3, 8;
	mad.lo.s32 	%r107, %r18, %r53, %r4;
	mov.b32 	%r110, 1;
	mov.b32 	%r108, 0;
	mov.f32 	%f364, 0f00000000;
	mov.u32 	%r112, %r108;
$L__BB0_2:
	add.s32 	%r108, %r108, 8;
	setp.ge.s32 	%p2, %r108, %r19;
	@%p2 bra 	$L__BB0_4;
	ld.param.u64 	%rd40, [_Z5SgemmILi128ELi128ELi8ELi8ELi8EEvPfS0_S0_iii_param_1];
	ld.global.nc.v4.f32 	{%f354, %f353, %f352, %f351}, [%rd42];
	cvt.s64.s32 	%rd20, %r107;
	mov.u32 	%r54, %ctaid.x;
	shl.b32 	%r55, %r54, 7;
	cvt.u64.u32 	%rd21, %r55;
	add.s64 	%rd22, %rd21, %rd20;
	cvta.to.global.u64 	%rd23, %rd40;
	shl.b64 	%rd24, %rd22, 2;
	add.s64 	%rd25, %rd23, %rd24;
	ld.global.nc.v4.f32 	{%f358, %f357, %f356, %f355}, [%rd25];
$L__BB0_4:
	shl.b32 	%r56, %r112, 12;
	mov.u32 	%r57, _ZZ5SgemmILi128ELi128ELi8ELi8ELi8EEvPfS0_S0_iiiE2As;
	add.s32 	%r58, %r57, %r56;
	mov.u32 	%r59, _ZZ5SgemmILi128ELi128ELi8ELi8ELi8EEvPfS0_S0_iiiE2Bs;
	add.s32 	%r60, %r59, %r56;
	shl.b32 	%r12, %r2, 3;
	shl.b32 	%r61, %r2, 5;
	add.s32 	%r62, %r58, %r61;
	ld.shared.f32 	%f157, [%r62+512];
	ld.shared.f32 	%f158, [%r62+528];
	shl.b32 	%r13, %r1, 3;
	shl.b32 	%r63, %r1, 5;
	add.s32 	%r64, %r60, %r63;
	ld.shared.v4.f32 	{%f159, %f160, %f161, %f162}, [%r64+512];
	ld.shared.v4.f32 	{%f163, %f164, %f165, %f166}, [%r64+528];
	fma.rn.f32 	%f167, %f363, %f359, %f379;
	fma.rn.f32 	%f168, %f363, %f360, %f378;
	fma.rn.f32 	%f169, %f363, %f361, %f377;
	fma.rn.f32 	%f170, %f363, %f362, %f376;
	fma.rn.f32 	%f171, %f363, %f338, %f375;
	fma.rn.f32 	%f172, %f363, %f337, %f374;
	fma.rn.f32 	%f173, %f363, %f336, %f373;
	fma.rn.f32 	%f174, %f363, %f335, %f372;
	fma.rn.f32 	%f175, %f334, %f359, %f371;
	fma.rn.f32 	%f176, %f334, %f360, %f370;
	fma.rn.f32 	%f177, %f334, %f361, %f369;
	fma.rn.f32 	%f178, %f334, %f362, %f368;
	fma.rn.f32 	%f179, %f334, %f338, %f367;
	fma.rn.f32 	%f180, %f334, %f337, %f366;
	fma.rn.f32 	%f181, %f334, %f336, %f365;
	fma.rn.f32 	%f182, %f334, %f335, %f364;
	ld.shared.f32 	%f183, [%r62+1024];
	ld.shared.f32 	%f184, [%r62+1040];
	ld.shared.v4.f32 	{%f185, %f186, %f187, %f188}, [%r64+1024];
	ld.shared.v4.f32 	{%f189, %f190, %f191, %f192}, [%r64+1040];
	fma.rn.f32 	%f193, %f157, %f159, %f167;
	fma.rn.f32 	%f194, %f157, %f160, %f168;
	fma.rn.f32 	%f195, %f157, %f161, %f169;
	fma.rn.f32 	%f196, %f157, %f162, %f170;
	fma.rn.f32 	%f197, %f157, %f163, %f171;
	fma.rn.f32 	%f198, %f157, %f164, %f172;
	fma.rn.f32 	%f199, %f157, %f165, %f173;
	fma.rn.f32 	%f200, %f157, %f166, %f174;
	fma.rn.f32 	%f201, %f158, %f159, %f175;
	fma.rn.f32 	%f202, %f158, %f160, %f176;
	fma.rn.f32 	%f203, %f158, %f161, %f177;
	fma.rn.f32 	%f204, %f158, %f162, %f178;
	fma.rn.f32 	%f205, %f158, %f163, %f179;
	fma.rn.f32 	%f206, %f158, %f164, %f180;
	fma.rn.f32 	%f207, %f158, %f165, %f181;
	fma.rn.f32 	%f208, %f158, %f166, %f182;
	ld.shared.f32 	%f209, [%r62+1536];
	ld.shared.f32 	%f210, [%r62+1552];
	ld.shared.v4.f32 	{%f211, %f212, %f213, %f214}, [%r64+1536];
	ld.shared.v4.f32 	{%f215, %f216, %f217, %f218}, [%r64+1552];
	fma.rn.f32 	%f219, %f183, %f185, %f193;
	fma.rn.f32 	%f220, %f183, %f186, %f194;
	fma.rn.f32 	%f221, %f183, %f187, %f195;
	fma.rn.f32 	%f222, %f183, %f188, %f196;
	fma.rn.f32 	%f223, %f183, %f189, %f197;
	fma.rn.f32 	%f224, %f183, %f190, %f198;
	fma.rn.f32 	%f225, %f183, %f191, %f199;
	fma.rn.f32 	%f226, %f183, %f192, %f200;
	fma.rn.f32 	%f227, %f184, %f185, %f201;
	fma.rn.f32 	%f228, %f184, %f186, %f202;
	fma.rn.f32 	%f229, %f184, %f187, %f203;
	fma.rn.f32 	%f230, %f184, %f188, %f204;
	fma.rn.f32 	%f231, %f184, %f189, %f205;
	fma.rn.f32 	%f232, %f184, %f190, %f206;
	fma.rn.f32 	%f233, %f184, %f191, %f207;
	fma.rn.f32 	%f234, %f184, %f192, %f208;
	ld.shared.f32 	%f235, [%r62+2048];
	ld.shared.f32 	%f236, [%r62+2064];
	ld.shared.v4.f32 	{%f237, %f238, %f239, %f240}, [%r64+2048];
	ld.shared.v4.f32 	{%f241, %f242, %f243, %f244}, [%r64+2064];
	fma.rn.f32 	%f245, %f209, %f211, %f219;
	fma.rn.f32 	%f246, %f209, %f212, %f220;
	fma.rn.f32 	%f247, %f209, %f213, %f221;
	fma.rn.f32 	%f248, %f209, %f214, %f222;
	fma.rn.f32 	%f249, %f209, %f215, %f223;
	fma.rn.f32 	%f250, %f209, %f216, %f224;
	fma.rn.f32 	%f251, %f209, %f217, %f225;
	fma.rn.f32 	%f252, %f209, %f218, %f226;
	fma.rn.f32 	%f253, %f210, %f211, %f227;
	fma.rn.f32 	%f254, %f210, %f212, %f228;
	fma.rn.f32 	%f255, %f210, %f213, %f229;
	fma.rn.f32 	%f256, %f210, %f214, %f230;
	fma.rn.f32 	%f257, %f210, %f215, %f231;
	fma.rn.f32 	%f258, %f210, %f216, %f232;
	fma.rn.f32 	%f259, %f210, %f217, %f233;
	fma.rn.f32 	%f260, %f210, %f218, %f234;
	ld.shared.f32 	%f261, [%r62+2560];
	ld.shared.f32 	%f262, [%r62+2576];
	ld.shared.v4.f32 	{%f263, %f264, %f265, %f266}, [%r64+2560];
	ld.shared.v4.f32 	{%f267, %f268, %f269, %f270}, [%r64+2576];
	fma.rn.f32 	%f271, %f235, %f237, %f245;
	fma.rn.f32 	%f272, %f235, %f238, %f246;
	fma.rn.f32 	%f273, %f235, %f239, %f247;
	fma.rn.f32 	%f274, %f235, %f240, %f248;
	fma.rn.f32 	%f275, %f235, %f241, %f249;
	fma.rn.f32 	%f276, %f235, %f242, %f250;
	fma.rn.f32 	%f277, %f235, %f243, %f251;
	fma.rn.f32 	%f278, %f235, %f244, %f252;
	fma.rn.f32 	%f279, %f236, %f237, %f253;
	fma.rn.f32 	%f280, %f236, %f238, %f254;
	fma.rn.f32 	%f281, %f236, %f239, %f255;
	fma.rn.f32 	%f282, %f236, %f240, %f256;
	fma.rn.f32 	%f283, %f236, %f241, %f257;
	fma.rn.f32 	%f284, %f236, %f242, %f258;
	fma.rn.f32 	%f285, %f236, %f243, %f259;
	fma.rn.f32 	%f286, %f236, %f244, %f260;
	ld.shared.f32 	%f287, [%r62+3072];
	ld.shared.f32 	%f288, [%r62+3088];
	ld.shared.v4.f32 	{%f289, %f290, %f291, %f292}, [%r64+3072];
	ld.shared.v4.f32 	{%f293, %f294, %f295, %f296}, [%r64+3088];
	fma.rn.f32 	%f297, %f261, %f263, %f271;
	fma.rn.f32 	%f298, %f261, %f264, %f272;
	fma.rn.f32 	%f299, %f261, %f265, %f273;
	fma.rn.f32 	%f300, %f261, %f266, %f274;
	fma.rn.f32 	%f301, %f261, %f267, %f275;
	fma.rn.f32 	%f302, %f261, %f268, %f276;
	fma.rn.f32 	%f303, %f261, %f269, %f277;
	fma.rn.f32 	%f304, %f261, %f270, %f278;
	fma.rn.f32 	%f305, %f262, %f263, %f279;
	fma.rn.f32 	%f306, %f262, %f264, %f280;
	fma.rn.f32 	%f307, %f262, %f265, %f281;
	fma.rn.f32 	%f308, %f262, %f266, %f282;
	fma.rn.f32 	%f309, %f262, %f267, %f283;
	fma.rn.f32 	%f310, %f262, %f268, %f284;
	fma.rn.f32 	%f311, %f262, %f269, %f285;
	fma.rn.f32 	%f312, %f262, %f270, %f286;
	ld.shared.f32 	%f73, [%r62+3584];
	ld.shared.f32 	%f74, [%r62+3600];
	ld.shared.v4.f32 	{%f78, %f77, %f76, %f75}, [%r64+3584];
	ld.shared.v4.f32 	{%f82, %f81, %f80, %f79}, [%r64+3600];
	fma.rn.f32 	%f83, %f287, %f289, %f297;
	fma.rn.f32 	%f84, %f287, %f290, %f298;
	fma.rn.f32 	%f85, %f287, %f291, %f299;
	fma.rn.f32 	%f86, %f287, %f292, %f300;
	fma.rn.f32 	%f87, %f287, %f293, %f301;
	fma.rn.f32 	%f88, %f287, %f294, %f302;
	fma.rn.f32 	%f89, %f287, %f295, %f303;
	fma.rn.f32 	%f90, %f287, %f296, %f304;
	fma.rn.f32 	%f91, %f288, %f289, %f305;
	fma.rn.f32 	%f92, %f288, %f290, %f306;
	fma.rn.f32 	%f93, %f288, %f291, %f307;
	fma.rn.f32 	%f94, %f288, %f292, %f308;
	fma.rn.f32 	%f95, %f288, %f293, %f309;
	fma.rn.f32 	%f96, %f288, %f294, %f310;
	fma.rn.f32 	%f97, %f288, %f295, %f311;
	fma.rn.f32 	%f98, %f288, %f296, %f312;
	@%p2 bra 	$L__BB0_6;
	shl.b32 	%r65, %r110, 12;
	add.s32 	%r67, %r57, %r65;
	shl.b32 	%r68, %r1, 11;
	and.b32  	%r69, %r68, 2048;
	add.s32 	%r70, %r67, %r69;
	shl.b32 	%r71, %r2, 4;
	add.s32 	%r72, %r71, %r1;
	cvt.u16.u32 	%rs6, %r71;
	add.s16 	%rs7, %rs6, %rs1;
	shr.u16 	%rs8, %rs7, 1;
	mul.wide.u16 	%r73, %rs8, 4;
	add.s32 	%r74, %r70, %r73;
	st.shared.f32 	[%r74], %f354;
	st.shared.f32 	[%r74+512], %f353;
	st.shared.f32 	[%r74+1024], %f352;
	st.shared.f32 	[%r74+1536], %f351;
	shl.b32 	%r75, %r72, 4;
	and.b32  	%r76, %r75, 523776;
	add.s32 	%r78, %r59, %r76;
	and.b32  	%r79, %r75, 496;
	add.s32 	%r80, %r78, %r79;
	add.s32 	%r81, %r80, %r65;
	st.shared.v4.f32 	[%r81], {%f358, %f357, %f356, %f355};
	bar.sync 	0;
	xor.b32  	%r113, %r110, 1;
	shl.b32 	%r82, %r12, 2;
	add.s32 	%r83, %r67, %r82;
	ld.shared.f32 	%f363, [%r83];
	add.s32 	%r84, %r59, %r65;
	shl.b32 	%r85, %r13, 2;
	add.s32 	%r86, %r84, %r85;
	ld.shared.v4.f32 	{%f359, %f360, %f361, %f362}, [%r86];
	mov.u32 	%r112, %r110;
	mov.u32 	%r110, %r113;
$L__BB0_6:
	setp.lt.s32 	%p4, %r108, %r19;
	shl.b32 	%r87, %r112, 12;
	add.s32 	%r89, %r57, %r87;
	add.s32 	%r91, %r89, %r61;
	ld.shared.f32 	%f334, [%r91+16];
	add.s32 	%r93, %r59, %r87;
	add.s32 	%r95, %r93, %r63;
	ld.shared.v4.f32 	{%f338, %f337, %f336, %f335}, [%r95+16];
	fma.rn.f32 	%f379, %f73, %f78, %f83;
	fma.rn.f32 	%f378, %f73, %f77, %f84;
	fma.rn.f32 	%f377, %f73, %f76, %f85;
	fma.rn.f32 	%f376, %f73, %f75, %f86;
	fma.rn.f32 	%f375, %f73, %f82, %f87;
	fma.rn.f32 	%f374, %f73, %f81, %f88;
	fma.rn.f32 	%f373, %f73, %f80, %f89;
	fma.rn.f32 	%f372, %f73, %f79, %f90;
	fma.rn.f32 	%f371, %f74, %f78, %f91;
	fma.rn.f32 	%f370, %f74, %f77, %f92;
	fma.rn.f32 	%f369, %f74, %f76, %f93;
	fma.rn.f32 	%f368, %f74, %f75, %f94;
	fma.rn.f32 	%f367, %f74, %f82, %f95;
	fma.rn.f32 	%f366, %f74, %f81, %f96;
	fma.rn.f32 	%f365, %f74, %f80, %f97;
	fma.rn.f32 	%f364, %f74, %f79, %f98;
	add.s64 	%rd42, %rd42, 32;
	shl.b32 	%r96, %r18, 3;
	add.s32 	%r107, %r107, %r96;
	@%p4 bra 	$L__BB0_2;
$L__BB0_7:
	ld.param.u64 	%rd41, [_Z5SgemmILi128ELi128ELi8ELi8ELi8EEvPfS0_S0_iii_param_2];
	cvta.to.global.u64 	%rd26, %rd41;
	mov.u32 	%r97, %ctaid.x;
	shl.b32 	%r98, %r97, 3;
	add.s32 	%r99, %r5, %r98;
	cvt.s64.s32 	%rd27, %r99;
	shl.b32 	%r100, %r1, 3;
	mul.lo.s32 	%r101, %r2, %r18;
	shl.b32 	%r102, %r101, 3;
	add.s32 	%r103, %r102, %r100;
	cvt.s64.s32 	%rd28, %r103;
	add.s64 	%rd29, %rd28, %rd27;
	shl.b64 	%rd30, %rd29, 2;
	add.s64 	%rd31, %rd26, %rd30;
	st.global.v4.f32 	[%rd31], {%f379, %f378, %f377, %f376};
	st.global.v4.f32 	[%rd31+16], {%f375, %f374, %f373, %f372};
	shl.b32 	%r104, %r18, 2;
	add.s32 	%r105, %r103, %r104;
	cvt.s64.s32 	%rd32, %r105;
	add.s64 	%rd33, %rd32, %rd27;
	shl.b64 	%rd34, %rd33, 2;
	add.s64 	%rd35, %rd26, %rd34;
	st.global.v4.f32 	[%rd35], {%f371, %f370, %f369, %f368};
	add.s32 	%r106, %r105, 4;
	cvt.s64.s32 	%rd36, %r106;
	add.s64 	%rd37, %rd36, %rd27;
	shl.b64 	%rd38, %rd37, 2;
	add.s64 	%rd39, %rd26, %rd38;
	st.global.v4.f32 	[%rd39], {%f367, %f366, %f365, %f364};
	ret;

}


// ===== COMPILED SASS (sm_100) =====

	.target	sm_100

	.elftype	@"ET_EXEC"


//--------------------- .note.nv.tkinfo           --------------------------
	.section	.note.nv.tkinfo,"",@"SHT_NOTE"
	.sectionflags	@"SHF_NOTE_NV_TKINFO"
	.tkinfo
        /*0018*/ 	.word	0x00000002
        /*0030*/ 	.string	""
        /*0030*/ 	.string	"ptxas"
        /*0030*/ 	.string	"Cuda compilation tools, release 13.0, V13.0.88"
        /*0030*/ 	.string	"Build cuda_13.0.r13.0/compiler.36424714_0"
        /*0030*/ 	.string	"-arch sm_100 -m 64 "



//--------------------- .note.nv.cuinfo           --------------------------
	.section	.note.nv.cuinfo,"",@"SHT_NOTE"
	.sectionflags	@"SHF_NOTE_NV_CUINFO"
        /*0018*/ 	.short	0x0002
        /*001a*/ 	.short	0x0064
        /*001c*/ 	.short	0x0082
	.zero		2


//--------------------- .nv.info                  --------------------------
	.section	.nv.info,"",@"SHT_CUDA_INFO"
	.align	4


	//----- nvinfo : EIATTR_REGCOUNT
	.align		4
        /*0000*/ 	.byte	0x04, 0x2f
        /*0002*/ 	.short	(.L_1 - .L_0)
	.align		4
.L_0:
        /*0004*/ 	.word	index@(_Z5SgemmILi128ELi128ELi8ELi8ELi8EEvPfS0_S0_iii)
        /*0008*/ 	.word	0x0000003c


	//----- nvinfo : EIATTR_FRAME_SIZE
	.align		4
.L_1:
        /*000c*/ 	.byte	0x04, 0x11
        /*000e*/ 	.short	(.L_3 - .L_2)
	.align		4
.L_2:
        /*0010*/ 	.word	index@(_Z5SgemmILi128ELi128ELi8ELi8ELi8EEvPfS0_S0_iii)
        /*0014*/ 	.word	0x00000000


	//----- nvinfo : EIATTR_MIN_STACK_SIZE
	.align		4
.L_3:
        /*0018*/ 	.byte	0x04, 0x12
        /*001a*/ 	.short	(.L_5 - .L_4)
	.align		4
.L_4:
        /*001c*/ 	.word	index@(_Z5SgemmILi128ELi128ELi8ELi8ELi8EEvPfS0_S0_iii)
        /*0020*/ 	.word	0x00000000
.L_5:


//--------------------- .nv.compat                --------------------------
	.section	.nv.compat,"",@"SHT_CUDA_COMPAT_INFO"
	.align	4
        /*0000*/ 	.byte	0x02, 0x09, 0x00, 0x00, 0x02, 0x02, 0x01, 0x00, 0x02, 0x05, 0x05, 0x00, 0x03, 0x07, 0x01, 0x01
        /*0010*/ 	.byte	0x02, 0x03, 0x00, 0x00, 0x02, 0x06, 0x01, 0x00, 0x04, 0x0b, 0x08, 0x00, 0x09, 0x00, 0x00, 0x00
        /*0020*/ 	.byte	0x00, 0x00, 0x00, 0x00


//--------------------- .nv.info._Z5SgemmILi128ELi128ELi8ELi8ELi8EEvPfS0_S0_iii --------------------------
	.section	.nv.info._Z5SgemmILi128ELi128ELi8ELi8ELi8EEvPfS0_S0_iii,"",@"SHT_CUDA_INFO"
	.sectionflags	@""
	.align	4


	//----- nvinfo : EIATTR_CUDA_API_VERSION
	.align		4
        /*0000*/ 	.byte	0x04, 0x37
        /*0002*/ 	.short	(.L_7 - .L_6)
.L_6:
        /*0004*/ 	.word	0x00000082


	//----- nvinfo : EIATTR_KPARAM_INFO
	.align		4
.L_7:
        /*0008*/ 	.byte	0x04, 0x17
        /*000a*/ 	.short	(.L_9 - .L_8)
.L_8:
        /*000c*/ 	.word	0x00000000
        /*0010*/ 	.short	0x0005
        /*0012*/ 	.short	0x0020
        /*0014*/ 	.byte	0x00, 0xf0, 0x11, 0x00


	//----- nvinfo : EIATTR_KPARAM_INFO
	.align		4
.L_9:
        /*0018*/ 	.byte	0x04, 0x17
        /*001a*/ 	.short	(.L_11 - .L_10)
.L_10:
        /*001c*/ 	.word	0x00000000
        /*0020*/ 	.short	0x0004
        /*0022*/ 	.short	0x001c
        /*0024*/ 	.byte	0x00, 0xf0, 0x11, 0x00


	//----- nvinfo : EIATTR_KPARAM_INFO
	.align		4
.L_11:
        /*0028*/ 	.byte	0x04, 0x17
        /*002a*/ 	.short	(.L_13 - .L_12)
.L_12:
        /*002c*/ 	.word	0x00000000
        /*0030*/ 	.short	0x0003
        /*0032*/ 	.short	0x0018
        /*0034*/ 	.byte	0x00, 0xf0, 0x11, 0x00


	//----- nvinfo : EIATTR_KPARAM_INFO
	.align		4
.L_13:
        /*0038*/ 	.byte	0x04, 0x17
        /*003a*/ 	.short	(.L_15 - .L_14)
.L_14:
        /*003c*/ 	.word	0x00000000
        /*0040*/ 	.short	0x0002
        /*0042*/ 	.short	0x0010
        /*0044*/ 	.byte	0x00, 0xf5, 0x21, 0x00


	//----- nvinfo : EIATTR_KPARAM_INFO
	.align		4
.L_15:
        /*0048*/ 	.byte	0x04, 0x17
        /*004a*/ 	.short	(.L_17 - .L_16)
.L_16:
        /*004c*/ 	.word	0x00000000
        /*0050*/ 	.short	0x0001
        /*0052*/ 	.short	0x0008
        /*0054*/ 	.byte	0x00, 0xf5, 0x21, 0x00


	//----- nvinfo : EIATTR_KPARAM_INFO
	.align		4
.L_17:
        /*0058*/ 	.byte	0x04, 0x17
        /*005a*/ 	.short	(.L_19 - .L_18)
.L_18:
        /*005c*/ 	.word	0x00000000
        /*0060*/ 	.short	0x0000
        /*0062*/ 	.short	0x0000
        /*0064*/ 	.byte	0x00, 0xf5, 0x21, 0x00


	//----- nvinfo : EIATTR_SPARSE_MMA_MASK
	.align		4
.L_19:
        /*0068*/ 	.byte	0x03, 0x50
        /*006a*/ 	.short	0x0000


	//----- nvinfo : EIATTR_MAXREG_COUNT
	.align		4
        /*006c*/ 	.byte	0x03, 0x1b
        /*006e*/ 	.short	0x00ff


	//----- nvinfo : EIATTR_NUM_BARRIERS
	.align		4
        /*0070*/ 	.byte	0x02, 0x4c
        /*0072*/ 	.byte	0x01
	.zero		1


	//----- nvinfo : EIATTR_MERCURY_ISA_VERSION
	.align		4
        /*0074*/ 	.byte	0x03, 0x5f
        /*0076*/ 	.short	0x0101


	//----- nvinfo : EIATTR_VRC_CTA_INIT_COUNT
	.align		4
        /*0078*/ 	.byte	0x02, 0x4a
	.zero		1
	.zero		1


	//----- nvinfo : EIATTR_EXIT_INSTR_OFFSETS
	.align		4
        /*007c*/ 	.byte	0x04, 0x1c
        /*007e*/ 	.short	(.L_21 - .L_20)


	//   ....[0]....
.L_20:
        /*0080*/ 	.word	0x00001450


	//----- nvinfo : EIATTR_CBANK_PARAM_SIZE
	.align		4
.L_21:
        /*0084*/ 	.byte	0x03, 0x19
        /*0086*/ 	.short	0x0024


	//----- nvinfo : EIATTR_PARAM_CBANK
	.align		4
        /*0088*/ 	.byte	0x04, 0x0a
        /*008a*/ 	.short	(.L_23 - .L_22)
	.align		4
.L_22:
        /*008c*/ 	.word	index@(.nv.constant0._Z5SgemmILi128ELi128ELi8ELi8ELi8EEvPfS0_S0_iii)
        /*0090*/ 	.short	0x0380
        /*0092*/ 	.short	0x0024


	//----- nvinfo : EIATTR_SW_WAR
	.align		4
.L_23:
        /*0094*/ 	.byte	0x04, 0x36
        /*0096*/ 	.short	(.L_25 - .L_24)
.L_24:
        /*0098*/ 	.word	0x00000008
.L_25:


//--------------------- .nv.callgraph             --------------------------
	.section	.nv.callgraph,"",@"SHT_CUDA_CALLGRAPH"
	.align	4
	.sectionentsize	8
	.align		4
        /*0000*/ 	.word	0x00000000
	.align		4
        /*0004*/ 	.word	0xffffffff
	.align		4
        /*0008*/ 	.word	0x00000000
	.align		4
        /*000c*/ 	.word	0xfffffffe
	.align		4
        /*0010*/ 	.word	0x00000000
	.align		4
        /*0014*/ 	.word	0xfffffffd
	.align		4
        /*0018*/ 	.word	0x00000000
	.align		4
        /*001c*/ 	.word	0xfffffffc


//--------------------- .text._Z5SgemmILi128ELi128ELi8ELi8ELi8EEvPfS0_S0_iii --------------------------
	.section	.text._Z5SgemmILi128ELi128ELi8ELi8ELi8EEvPfS0_S0_iii,"ax",@progbits
	.align	128
        .global         _Z5SgemmILi128ELi128ELi8ELi8ELi8EEvPfS0_S0_iii
        .type           _Z5SgemmILi128ELi128ELi8ELi8ELi8EEvPfS0_S0_iii,@function
        .size           _Z5SgemmILi128ELi128ELi8ELi8ELi8EEvPfS0_S0_iii,(.L_x_4 - _Z5SgemmILi128ELi128ELi8ELi8ELi8EEvPfS0_S0_iii)
        .other          _Z5SgemmILi128ELi128ELi8ELi8ELi8EEvPfS0_S0_iii,@"STO_CUDA_ENTRY STV_DEFAULT"
_Z5SgemmILi128ELi128ELi8ELi8ELi8EEvPfS0_S0_iii:
.text._Z5SgemmILi128ELi128ELi8ELi8ELi8EEvPfS0_S0_iii:
[----:B------:R-:W-:Y:S01]  /*0000*/  LDC R1, c[0x0][0x37c] ;  /* 0x0000df00ff017b82 */ /* 0x000fe20000000800 */
[----:B------:R-:W0:Y:S07]  /*0010*/  S2R R3, SR_TID.X ;  /* 0x0000000000037919 */ /* 0x000e2e0000002100 */
[----:B------:R-:W1:Y:S01]  /*0020*/  S2UR UR4, SR_CTAID.Y ;  /* 0x00000000000479c3 */ /* 0x000e620000002600 */
[----:B------:R-:W1:Y:S01]  /*0030*/  LDCU UR8, c[0x0][0x3a0] ;  /* 0x00007400ff0877ac */ /* 0x000e620008000800 */
[----:B------:R-:W2:Y:S01]  /*0040*/  S2R R0, SR_TID.Y ;  /* 0x0000000000007919 */ /* 0x000ea20000002200 */
[----:B------:R-:W3:Y:S01]  /*0050*/  LDCU UR5, c[0x0][0x39c] ;  /* 0x00007380ff0577ac */ /* 0x000ee20008000800 */
[----:B------:R-:W4:Y:S01]  /*0060*/  S2R R5, SR_CTAID.X ;  /* 0x0000000000057919 */ /* 0x000f220000002500 */
[----:B------:R-:W5:Y:S01]  /*0070*/  LDCU.128 UR16, c[0x0][0x380] ;  /* 0x00007000ff1077ac */ /* 0x000f620008000c00 */
[----:B------:R-:W5:Y:S01]  /*0080*/  LDCU.64 UR12, c[0x0][0x358] ;  /* 0x00006b00ff0c77ac */ /* 0x000f620008000a00 */
[----:B---3--:R-:W-:Y:S01]  /*0090*/  MOV R37, UR5 ;  /* 0x0000000500257c02 */ /* 0x008fe20008000f00 */
[----:B-1----:R-:W-:-:S04]  /*00a0*/  UIMAD UR4, UR4, UR8, URZ ;  /* 0x00000008040472a4 */ /* 0x002fc8000f8e02ff */
[----:B------:R-:W-:Y:S01]  /*00b0*/  USHF.L.U32 UR6, UR4, 0x7, URZ ;  /* 0x0000000704067899 */ /* 0x000fe200080006ff */
[----:B0-----:R-:W-:-:S05]  /*00c0*/  SHF.L.U32 R2, R3, 0x2, RZ ;  /* 0x0000000203027819 */ /* 0x001fca00000006ff */
[----:B------:R-:W-:Y:S02]  /*00d0*/  MOV R11, UR6 ;  /* 0x00000006000b7c02 */ /* 0x000fe40008000f00 */
[----:B--2---:R-:W-:Y:S02]  /*00e0*/  LEA R8, R0, R3, 0x4 ;  /* 0x0000000300087211 */ /* 0x004fe400078e20ff */
[----:B------:R-:W-:Y:S02]  /*00f0*/  LOP3.LUT R6, R2, 0x4, RZ, 0xc0, !PT ;  /* 0x0000000402067812 */ /* 0x000fe400078ec0ff */
[C---:B------:R-:W-:Y:S02]  /*0100*/  LOP3.LUT R4, R8.reuse, 0xffff, RZ, 0xc0, !PT ;  /* 0x0000ffff08047812 */ /* 0x040fe400078ec0ff */
[----:B------:R-:W-:Y:S02]  /*0110*/  SHF.L.U32 R34, R8, 0x2, RZ ;  /* 0x0000000208227819 */ /* 0x000fe400000006ff */
[----:B------:R-:W-:-:S02]  /*0120*/  SHF.R.U32.HI R4, RZ, 0x1, R4 ;  /* 0x00000001ff047819 */ /* 0x000fc40000011604 */
[----:B------:R-:W-:Y:S02]  /*0130*/  SHF.R.U32.HI R2, RZ, 0x5, R8 ;  /* 0x00000005ff027819 */ /* 0x000fe40000011608 */
[----:B----4-:R-:W-:Y:S02]  /*0140*/  SHF.L.U32 R5, R5, 0x7, RZ ;  /* 0x0000000705057819 */ /* 0x010fe400000006ff */
[----:B------:R-:W-:Y:S02]  /*0150*/  LOP3.LUT R9, R4, 0xffff, RZ, 0xc0, !PT ;  /* 0x0000ffff04097812 */ /* 0x000fe400078ec0ff */
[----:B------:R-:W-:Y:S01]  /*0160*/  LOP3.LUT R34, R34, 0x7c, RZ, 0xc0, !PT ;  /* 0x0000007c22227812 */ /* 0x000fe200078ec0ff */
[----:B------:R-:W-:Y:S01]  /*0170*/  IMAD.WIDE.U32 R4, R5, 0x4, RZ ;  /* 0x0000000405047825 */ /* 0x000fe200078e00ff */
[----:B------:R-:W-:-:S03]  /*0180*/  IADD3 R7, PT, PT, R2, 0x78, RZ ;  /* 0x0000007802077810 */ /* 0x000fc60007ffe0ff */
[----:B------:R-:W-:Y:S02]  /*0190*/  IMAD R6, R9, UR8, R6 ;  /* 0x0000000809067c24 */ /* 0x000fe4000f8e0206 */
[----:B------:R-:W-:-:S03]  /*01a0*/  IMAD R7, R7, R37, R34 ;  /* 0x0000002507077224 */ /* 0x000fc600078e0222 */
[----:B------:R-:W-:Y:S01]  /*01b0*/  SHF.R.S32.HI R10, RZ, 0x1f, R6 ;  /* 0x0000001fff0a7819 */ /* 0x000fe20000011406 */
[----:B------:R-:W-:Y:S01]  /*01c0*/  IMAD.WIDE R4, R7, 0x4, R4 ;  /* 0x0000000407047825 */ /* 0x000fe200078e0204 */
[----:B------:R-:W-:-:S04]  /*01d0*/  IADD3 R6, P0, PT, R6, UR6, RZ ;  /* 0x0000000606067c10 */ /* 0x000fc8000ff1e0ff */
[----:B------:R-:W-:Y:S02]  /*01e0*/  LEA.HI.X.SX32 R7, R11, R10, 0x1, P0 ;  /* 0x0000000a0b077211 */ /* 0x000fe400000f0eff */
[----:B-----5:R-:W-:Y:S02]  /*01f0*/  LEA R32, P0, R6, UR16, 0x2 ;  /* 0x0000001006207c11 */ /* 0x020fe4000f8010ff */
[----:B------:R-:W-:Y:S02]  /*0200*/  IADD3 R4, P1, PT, R4, UR18, RZ ;  /* 0x0000001204047c10 */ /* 0x000fe4000ff3e0ff */
[----:B------:R-:W-:Y:S02]  /*0210*/  LEA.HI.X R33, R6, UR17, R7, 0x2, P0 ;  /* 0x0000001106217c11 */ /* 0x000fe400080f1407 */
[----:B------:R-:W-:-:S03]  /*0220*/  IADD3.X R5, PT, PT, R5, UR19, RZ, P1, !PT ;  /* 0x0000001305057c10 */ /* 0x000fc60008ffe4ff */
[----:B------:R-:W2:Y:S04]  /*0230*/  LDG.E.128.CONSTANT R28, desc[UR12][R32.64] ;  /* 0x0000000c201c7981 */ /* 0x000ea8000c1e9d00 */
[----:B------:R-:W3:Y:S01]  /*0240*/  LDG.E.128.CONSTANT R4, desc[UR12][R4.64] ;  /* 0x0000000c04047981 */ /* 0x000ee2000c1e9d00 */
[----:B------:R-:W0:Y:S01]  /*0250*/  S2UR UR5, SR_CgaCtaId ;  /* 0x00000000000579c3 */ /* 0x000e220000008800 */
[----:B------:R-:W-:Y:S01]  /*0260*/  UMOV UR4, 0x400 ;  /* 0x0000040000047882 */ /* 0x000fe20000000000 */
[----:B------:R-:W-:Y:S01]  /*0270*/  SHF.L.U32 R10, R3, 0xb, RZ ;  /* 0x0000000b030a7819 */ /* 0x000fe200000006ff */
[----:B------:R-:W-:Y:S01]  /*0280*/  UISETP.GE.AND UP0, UPT, UR8, 0x1, UPT ;  /* 0x000000010800788c */ /* 0x000fe2000bf06270 */
[----:B------:R-:W-:Y:S02]  /*0290*/  SHF.L.U32 R8, R8, 0x4, RZ ;  /* 0x0000000408087819 */ /* 0x000fe400000006ff */
[----:B------:R-:W-:-:S02]  /*02a0*/  CS2R R26, SRZ ;  /* 0x00000000001a7805 */ /* 0x000fc4000001ff00 */
[----:B------:R-:W-:Y:S02]  /*02b0*/  LOP3.LUT R10, R10, 0x800, RZ, 0xc0, !PT ;  /* 0x000008000a0a7812 */ /* 0x000fe400078ec0ff */
[----:B------:R-:W-:Y:S02]  /*02c0*/  CS2R R24, SRZ ;  /* 0x0000000000187805 */ /* 0x000fe4000001ff00 */
[----:B------:R-:W-:Y:S02]  /*02d0*/  CS2R R22, SRZ ;  /* 0x0000000000167805 */ /* 0x000fe4000001ff00 */
[----:B------:R-:W-:Y:S02]  /*02e0*/  CS2R R20, SRZ ;  /* 0x0000000000147805 */ /* 0x000fe4000001ff00 */
[----:B------:R-:W-:Y:S02]  /*02f0*/  CS2R R18, SRZ ;  /* 0x0000000000127805 */ /* 0x000fe4000001ff00 */
[----:B------:R-:W-:-:S02]  /*0300*/  CS2R R16, SRZ ;  /* 0x0000000000107805 */ /* 0x000fc4000001ff00 */
[----:B------:R-:W-:Y:S02]  /*0310*/  CS2R R14, SRZ ;  /* 0x00000000000e7805 */ /* 0x000fe4000001ff00 */
[----:B------:R-:W-:Y:S01]  /*0320*/  CS2R R12, SRZ ;  /* 0x00000000000c7805 */ /* 0x000fe2000001ff00 */
[----:B0-----:R-:W-:Y:S02]  /*0330*/  ULEA UR7, UR5, UR4, 0x18 ;  /* 0x0000000405077291 */ /* 0x001fe4000f8ec0ff */
[----:B------:R-:W-:-:S04]  /*0340*/  UIADD3 UR4, UPT, UPT, UR4, 0x2000, URZ ;  /* 0x0000200004047890 */ /* 0x000fc8000fffe0ff */
[----:B------:R-:W-:Y:S01]  /*0350*/  ULEA UR4, UR5, UR4, 0x18 ;  /* 0x0000000405047291 */ /* 0x000fe2000f8ec0ff */
[----:B------:R-:W-:-:S04]  /*0360*/  IADD3 R10, PT, PT, R10, UR7, RZ ;  /* 0x000000070a0a7c10 */ /* 0x000fc8000fffe0ff */
[----:B------:R-:W-:Y:S02]  /*0370*/  LEA R10, R9, R10, 0x2 ;  /* 0x0000000a090a7211 */ /* 0x000fe400078e10ff */
[----:B------:R-:W-:Y:S02]  /*0380*/  LOP3.LUT R9, R8, 0x1f0, RZ, 0xc0, !PT ;  /* 0x000001f008097812 */ /* 0x000fe400078ec0ff */
[----:B------:R-:W-:-:S04]  /*0390*/  LEA R8, R2, UR4, 0x9 ;  /* 0x0000000402087c11 */ /* 0x000fc8000f8e48ff */
[----:B------:R-:W-:Y:S01]  /*03a0*/  IADD3 R8, PT, PT, R8, R9, RZ ;  /* 0x0000000908087210 */ /* 0x000fe20007ffe0ff */
[----:B--2---:R0:W-:Y:S04]  /*03b0*/  STS [R10], R28 ;  /* 0x0000001c0a007388 */ /* 0x0041e80000000800 */
[----:B------:R0:W-:Y:S04]  /*03c0*/  STS [R10+0x200], R29 ;  /* 0x0002001d0a007388 */ /* 0x0001e80000000800 */
[----:B------:R0:W-:Y:S04]  /*03d0*/  STS [R10+0x400], R30 ;  /* 0x0004001e0a007388 */ /* 0x0001e80000000800 */
[----:B------:R0:W-:Y:S04]  /*03e0*/  STS [R10+0x600], R31 ;  /* 0x0006001f0a007388 */ /* 0x0001e80000000800 */
[----:B---3--:R0:W-:Y:S01]  /*03f0*/  STS.128 [R8], R4 ;  /* 0x0000000408007388 */ /* 0x0081e20000000c00 */
[----:B------:R-:W-:Y:S06]  /*0400*/  BAR.SYNC.DEFER_BLOCKING 0x0 ;  /* 0x0000000000007b1d */ /* 0x000fec0000010000 */
[----:B------:R-:W-:Y:S05]  /*0410*/  BRA.U !UP0, `(.L_x_0) ;  /* 0x0000000d08ac7547 */ /* 0x000fea000b800000 */
[----:B------:R-:W-:Y:S01]  /*0420*/  LEA R35, R3, UR4, 0x5 ;  /* 0x0000000403237c11 */ /* 0x000fe2000f8e28ff */
[----:B------:R-:W1:Y:S01]  /*0430*/  LDCU UR14, c[0x0][0x3a0] ;  /* 0x00007400ff0e77ac */ /* 0x000e620008000800 */
[----:B------:R-:W-:Y:S02]  /*0440*/  LEA R27, R0, UR7, 0x5 ;  /* 0x00000007001b7c11 */ /* 0x000fe4000f8e28ff */
[----:B------:R-:W-:Y:S01]  /*0450*/  IADD3 R2, PT, PT, R2, 0x8, RZ ;  /* 0x0000000802027810 */ /* 0x000fe20007ffe0ff */
[----:B0-----:R-:W0:Y:S01]  /*0460*/  LDS.128 R8, [R35+0x10] ;  /* 0x0000100023087984 */ /* 0x001e220000000c00 */
[----:B------:R-:W-:Y:S01]  /*0470*/  IADD3 R44, P0, PT, R32, 0x20, RZ ;  /* 0x00000020202c7810 */ /* 0x000fe20007f1e0ff */
[----:B------:R-:W-:Y:S01]  /*0480*/  UMOV UR7, 0x1 ;  /* 0x0000000100077882 */ /* 0x000fe20000000000 */
[----:B------:R-:W-:Y:S01]  /*0490*/  UMOV UR4, URZ ;  /* 0x000000ff00047c82 */ /* 0x000fe20008000000 */
[----:B------:R-:W2:Y:S01]  /*04a0*/  LDS.128 R4, [R35] ;  /* 0x0000000023047984 */ /* 0x000ea20000000c00 */
[----:B------:R-:W-:Y:S01]  /*04b0*/  IMAD R2, R2, R37, R34 ;  /* 0x0000002502027224 */ /* 0x000fe200078e0222 */
[----:B------:R-:W-:Y:S01]  /*04c0*/  IADD3.X R45, PT, PT, RZ, R33, RZ, P0, !PT ;  /* 0x00000021ff2d7210 */ /* 0x000fe200007fe4ff */
[----:B------:R-:W-:Y:S01]  /*04d0*/  UMOV UR5, URZ ;  /* 0x000000ff00057c82 */ /* 0x000fe20008000000 */
[----:B------:R-:W3:Y:S04]  /*04e0*/  LDS R49, [R27+0x10] ;  /* 0x000010001b317984 */ /* 0x000ee80000000800 */
[----:B------:R4:W0:Y:S02]  /*04f0*/  LDS R46, [R27] ;  /* 0x000000001b2e7984 */ /* 0x0008240000000800 */
[----:B-1--4-:R-:W-:-:S07]  /*0500*/  HFMA2 R27, -RZ, RZ, 0, 0 ;  /* 0x00000000ff1b7431 */ /* 0x012fce00000001ff */
.L_x_2:
[----:B-1----:R-:W1:Y:S01]  /*0510*/  S2UR UR9, SR_CgaCtaId ;  /* 0x00000000000979c3 */ /* 0x002e620000008800 */
[----:B------:R-:W-:Y:S01]  /*0520*/  UIADD3 UR4, UPT, UPT, UR4, 0x8, URZ ;  /* 0x0000000804047890 */ /* 0x000fe2000fffe0ff */
[CC--:B0---4-:R-:W-:Y:S01]  /*0530*/  FFMA R55, R46.reuse, R8.reuse, R16 ;  /* 0x000000082e377223 */ /* 0x0d1fe20000000010 */
[----:B------:R-:W-:Y:S01]  /*0540*/  UMOV UR8, 0x400 ;  /* 0x0000040000087882 */ /* 0x000fe20000000000 */
[C---:B---3--:R-:W-:Y:S01]  /*0550*/  FFMA R51, R49.reuse, R8, R24 ;  /* 0x0000000831337223 */ /* 0x048fe20000000018 */
[----:B------:R-:W-:Y:S01]  /*0560*/  UISETP.GE.AND UP0, UPT, UR4, UR14, UPT ;  /* 0x0000000e0400728c */ /* 0x000fe2000bf06270 */
[CC--:B------:R-:W-:Y:S01]  /*0570*/  FFMA R24, R46.reuse, R9.reuse, R17 ;  /* 0x000000092e187223 */ /* 0x0c0fe20000000011 */
[----:B------:R-:W-:Y:S01]  /*0580*/  UIADD3 UR11, UPT, UPT, UR8, 0x2000, URZ ;  /* 0x00002000080b7890 */ /* 0x000fe2000fffe0ff */
[C---:B------:R-:W-:Y:S01]  /*0590*/  FFMA R25, R49.reuse, R9, R25 ;  /* 0x0000000931197223 */ /* 0x040fe20000000019 */
[CC--:B------:R-:W-:Y:S01]  /*05a0*/  FFMA R9, R46.reuse, R10.reuse, R18 ;  /* 0x0000000a2e097223 */ /* 0x0c0fe20000000012 */
[C---:B------:R-:W-:Y:S01]  /*05b0*/  FFMA R17, R49.reuse, R10, R26 ;  /* 0x0000000a31117223 */ /* 0x040fe2000000001a */
[----:B------:R-:W-:Y:S01]  /*05c0*/  PLOP3.LUT P1, PT, PT, PT, UP0, 0x80, 0x8 ;  /* 0x000000000008781c */ /* 0x000fe20003f2f008 */
[-C--:B------:R-:W-:Y:S01]  /*05d0*/  FFMA R10, R46, R11.reuse, R19 ;  /* 0x0000000b2e0a7223 */ /* 0x080fe20000000013 */
[----:B------:R-:W-:Y:S01]  /*05e0*/  FFMA R26, R49, R11, R27 ;  /* 0x0000000b311a7223 */ /* 0x000fe2000000001b */
[CC--:B--2---:R-:W-:Y:S01]  /*05f0*/  FFMA R52, R5.reuse, R49.reuse, R21 ;  /* 0x0000003105347223 */ /* 0x0c4fe20000000015 */
[-C--:B------:R-:W-:Y:S01]  /*0600*/  FFMA R54, R5, R46.reuse, R13 ;  /* 0x0000002e05367223 */ /* 0x080fe2000000000d */
[-C--:B------:R-:W-:Y:S01]  /*0610*/  FFMA R19, R4, R49.reuse, R20 ;  /* 0x0000003104137223 */ /* 0x080fe20000000014 */
[CC--:B------:R-:W-:Y:S01]  /*0620*/  FFMA R11, R6.reuse, R49.reuse, R22 ;  /* 0x00000031060b7223 */ /* 0x0c0fe20000000016 */
[-C--:B------:R-:W-:Y:S01]  /*0630*/  FFMA R53, R6, R46.reuse, R14 ;  /* 0x0000002e06357223 */ /* 0x080fe2000000000e */
[----:B------:R-:W-:Y:S01]  /*0640*/  FFMA R57, R4, R46, R12 ;  /* 0x0000002e04397223 */ /* 0x000fe2000000000c */
[----:B------:R-:W-:Y:S01]  /*0650*/  FFMA R27, R7, R49, R23 ;  /* 0x00000031071b7223 */ /* 0x000fe20000000017 */
[----:B------:R-:W0:Y:S03]  /*0660*/  @!UP0 LDCU.64 UR16, c[0x0][0x388] ;  /* 0x00007100ff1087ac */ /* 0x000e260008000a00 */
[----:B-----5:R-:W5:Y:S01]  /*0670*/  @!P1 LDG.E.128.CONSTANT R28, desc[UR12][R44.64] ;  /* 0x0000000c2c1c9981 */ /* 0x020f62000c1e9d00 */
[----:B-1----:R-:W-:-:S02]  /*0680*/  ULEA UR10, UR9, UR8, 0x18 ;  /* 0x00000008090a7291 */ /* 0x002fc4000f8ec0ff */
[----:B------:R-:W-:Y:S01]  /*0690*/  ULEA UR11, UR9, UR11, 0x18 ;  /* 0x0000000b090b7291 */ /* 0x000fe2000f8ec0ff */
[----:B------:R-:W1:Y:S01]  /*06a0*/  @!P1 S2R R50, SR_CTAID.X ;  /* 0x0000000000329919 */ /* 0x000e620000002500 */
[----:B------:R-:W-:Y:S02]  /*06b0*/  ULEA UR8, UR5, UR10, 0xc ;  /* 0x0000000a05087291 */ /* 0x000fe4000f8e60ff */
[----:B------:R-:W-:-:S04]  /*06c0*/  ULEA UR9, UR5, UR11, 0xc ;  /* 0x0000000b05097291 */ /* 0x000fc8000f8e60ff */
[----:B------:R-:W-:Y:S02]  /*06d0*/  LEA R48, R0, UR8, 0x5 ;  /* 0x0000000800307c11 */ /* 0x000fe4000f8e28ff */
[----:B------:R-:W-:-:S03]  /*06e0*/  LEA R47, R3, UR9, 0x5 ;  /* 0x00000009032f7c11 */ /* 0x000fc6000f8e28ff */
[----:B------:R-:W-:Y:S04]  /*06f0*/  LDS R8, [R48+0x200] ;  /* 0x0002000030087984 */ /* 0x000fe80000000800 */
[----:B------:R-:W2:Y:S04]  /*0700*/  LDS.128 R36, [R47+0x200] ;  /* 0x000200002f247984 */ /* 0x000ea80000000c00 */
[----:B------:R-:W3:Y:S04]  /*0710*/  LDS R16, [R48+0x210] ;  /* 0x0002100030107984 */ /* 0x000ee80000000800 */
[----:B------:R-:W4:Y:S04]  /*0720*/  LDS.128 R40, [R47+0x210] ;  /* 0x000210002f287984 */ /* 0x000f280000000c00 */
[----:B------:R-:W-:Y:S01]  /*0730*/  LDS R22, [R48+0x400] ;  /* 0x0004000030167984 */ /* 0x000fe20000000800 */
[----:B-1----:R-:W-:Y:S01]  /*0740*/  @!P1 R2UR UR8, R50 ;  /* 0x00000000320892ca */ /* 0x002fe200000e0000 */
[----:B------:R-:W-:-:S02]  /*0750*/  FFMA R50, R7, R46, R15 ;  /* 0x0000002e07327223 */ /* 0x000fc4000000000f */
[----:B------:R-:W1:Y:S01]  /*0760*/  LDS.128 R12, [R47+0x410] ;  /* 0x000410002f0c7984 */ /* 0x000e620000000c00 */
[C---:B--2---:R-:W-:Y:S01]  /*0770*/  FFMA R54, R8.reuse, R37, R54 ;  /* 0x0000002508367223 */ /* 0x044fe20000000036 */
[C---:B------:R-:W-:Y:S01]  /*0780*/  FFMA R53, R8.reuse, R38, R53 ;  /* 0x0000002608357223 */ /* 0x040fe20000000035 */
[CC--:B------:R-:W-:Y:S01]  /*0790*/  FFMA R57, R8.reuse, R36.reuse, R57 ;  /* 0x0000002408397223 */ /* 0x0c0fe20000000039 */
[----:B------:R-:W-:Y:S01]  /*07a0*/  FFMA R50, R8, R39, R50 ;  /* 0x0000002708327223 */ /* 0x000fe20000000032 */
[C---:B---3--:R-:W-:Y:S01]  /*07b0*/  FFMA R52, R16.reuse, R37, R52 ;  /* 0x0000002510347223 */ /* 0x048fe20000000034 */
[C---:B------:R-:W-:Y:S01]  /*07c0*/  FFMA R49, R16.reuse, R36, R19 ;  /* 0x0000002410317223 */ /* 0x040fe20000000013 */
[C---:B------:R-:W-:Y:S01]  /*07d0*/  FFMA R37, R16.reuse, R38, R11 ;  /* 0x0000002610257223 */ /* 0x040fe2000000000b */
[----:B------:R-:W-:Y:S01]  /*07e0*/  FFMA R27, R16, R39, R27 ;  /* 0x00000027101b7223 */ /* 0x000fe2000000001b */
[C---:B----4-:R-:W-:Y:S01]  /*07f0*/  FFMA R23, R8.reuse, R40, R55 ;  /* 0x0000002808177223 */ /* 0x050fe20000000037 */
[C---:B------:R-:W-:Y:S01]  /*0800*/  FFMA R18, R8.reuse, R41, R24 ;  /* 0x0000002908127223 */ /* 0x040fe20000000018 */
[CC--:B------:R-:W-:Y:S01]  /*0810*/  FFMA R19, R8.reuse, R42.reuse, R9 ;  /* 0x0000002a08137223 */ /* 0x0c0fe20000000009 */
[----:B------:R-:W-:Y:S01]  /*0820*/  FFMA R38, R8, R43, R10 ;  /* 0x0000002b08267223 */ /* 0x000fe2000000000a */
[----:B------:R-:W2:Y:S01]  /*0830*/  LDS R24, [R48+0x410] ;  /* 0x0004100030187984 */ /* 0x000ea20000000800 */
[C---:B------:R-:W-:Y:S01]  /*0840*/  FFMA R39, R16.reuse, R42, R17 ;  /* 0x0000002a10277223 */ /* 0x040fe20000000011 */
[C---:B------:R-:W-:Y:S01]  /*0850*/  FFMA R21, R16.reuse, R40, R51 ;  /* 0x0000002810157223 */ /* 0x040fe20000000033 */
[C---:B------:R-:W-:Y:S01]  /*0860*/  FFMA R20, R16.reuse, R41, R25 ;  /* 0x0000002910147223 */ /* 0x040fe20000000019 */
[----:B------:R-:W3:Y:S01]  /*0870*/  LDS.128 R8, [R47+0x400] ;  /* 0x000400002f087984 */ /* 0x000ee20000000c00 */
[----:B------:R-:W-:Y:S01]  /*0880*/  MOV R17, UR8 ;  /* 0x0000000800117c02 */ /* 0x000fe20008000f00 */
[----:B------:R-:W-:-:S02]  /*0890*/  FFMA R26, R16, R43, R26 ;  /* 0x0000002b101a7223 */ /* 0x000fc4000000001a */
[----:B------:R-:W-:Y:S01]  /*08a0*/  LDS R36, [R48+0xe10] ;  /* 0x000e100030247984 */ /* 0x000fe20000000800 */
[----:B------:R-:W-:-:S04]  /*08b0*/  @!P1 LEA R16, P0, R17, R2, 0x7 ;  /* 0x0000000211109211 */ /* 0x000fc800078038ff */
[----:B------:R-:W-:Y:S02]  /*08c0*/  @!P1 LEA.HI.X.SX32 R17, R2, RZ, 0x1, P0 ;  /* 0x000000ff02119211 */ /* 0x000fe400000f0eff */
[----:B0-----:R-:W-:-:S04]  /*08d0*/  @!P1 LEA R40, P0, R16, UR16, 0x2 ;  /* 0x0000001010289c11 */ /* 0x001fc8000f8010ff */
[----:B------:R-:W-:Y:S01]  /*08e0*/  @!P1 LEA.HI.X R41, R16, UR17, R17, 0x2, P0 ;  /* 0x0000001110299c11 */ /* 0x000fe200080f1411 */
[C---:B-1----:R-:W-:Y:S01]  /*08f0*/  FFMA R17, R22.reuse, R12, R23 ;  /* 0x0000000c16117223 */ /* 0x042fe20000000017 */
[C---:B------:R-:W-:Y:S01]  /*0900*/  FFMA R18, R22.reuse, R13, R18 ;  /* 0x0000000d16127223 */ /* 0x040fe20000000012 */
[C---:B------:R-:W-:Y:S02]  /*0910*/  FFMA R43, R22.reuse, R14, R19 ;  /* 0x0000000e162b7223 */ /* 0x040fe40000000013 */
[----:B------:R0:W5:Y:S01]  /*0920*/  @!P1 LDG.E.128.CONSTANT R32, desc[UR12][R40.64] ;  /* 0x0000000c28209981 */ /* 0x000162000c1e9d00 */
[----:B------:R-:W-:-:S03]  /*0930*/  FFMA R38, R22, R15, R38 ;  /* 0x0000000f16267223 */ /* 0x000fc60000000026 */
[----:B------:R-:W-:Y:S04]  /*0940*/  LDS R19, [R48+0x600] ;  /* 0x0006000030137984 */ /* 0x000fe80000000800 */
[----:B0-----:R-:W-:Y:S01]  /*0950*/  LDS R40, [R48+0xc10] ;  /* 0x000c100030287984 */ /* 0x001fe20000000800 */
[C---:B--2---:R-:W-:Y:S01]  /*0960*/  FFMA R41, R24.reuse, R12, R21 ;  /* 0x0000000c18297223 */ /* 0x044fe20000000015 */
[C---:B------:R-:W-:Y:S01]  /*0970*/  FFMA R42, R24.reuse, R13, R20 ;  /* 0x0000000d182a7223 */ /* 0x040fe20000000014 */
[C---:B------:R-:W-:Y:S01]  /*0980*/  FFMA R39, R24.reuse, R14, R39 ;  /* 0x0000000e18277223 */ /* 0x040fe20000000027 */
[----:B------:R-:W-:Y:S01]  /*0990*/  LDS R20, [R48+0x810] ;  /* 0x0008100030147984 */ /* 0x000fe20000000800 */
[C---:B---3--:R-:W-:Y:S01]  /*09a0*/  FFMA R55, R24.reuse, R8, R49 ;  /* 0x0000000818377223 */ /* 0x048fe20000000031 */
[C---:B------:R-:W-:Y:S01]  /*09b0*/  FFMA R52, R24.reuse, R9, R52 ;  /* 0x0000000918347223 */ /* 0x040fe20000000034 */
[C---:B------:R-:W-:Y:S01]  /*09c0*/  FFMA R51, R24.reuse, R10, R37 ;  /* 0x0000000a18337223 */ /* 0x040fe20000000025 */
[----:B------:R-:W-:Y:S01]  /*09d0*/  FFMA R16, R24, R11, R27 ;  /* 0x0000000b18107223 */ /* 0x000fe2000000001b */
[C---:B------:R-:W-:Y:S01]  /*09e0*/  FFMA R56, R22.reuse, R8, R57 ;  /* 0x0000000816387223 */ /* 0x040fe20000000039 */
[C---:B------:R-:W-:Y:S01]  /*09f0*/  FFMA R54, R22.reuse, R9, R54 ;  /* 0x0000000916367223 */ /* 0x040fe20000000036 */
[C---:B------:R-:W-:Y:S01]  /*0a00*/  FFMA R53, R22.reuse, R10, R53 ;  /* 0x0000000a16357223 */ /* 0x040fe20000000035 */
[----:B------:R-:W-:Y:S01]  /*0a10*/  FFMA R50, R22, R11, R50 ;  /* 0x0000000b16327223 */ /* 0x000fe20000000032 */
[----:B------:R-:W-:Y:S01]  /*0a20*/  FFMA R24, R24, R15, R26 ;  /* 0x0000000f18187223 */ /* 0x000fe2000000001a */
[----:B------:R-:W0:Y:S04]  /*0a30*/  LDS.128 R8, [R47+0x600] ;  /* 0x000600002f087984 */ /* 0x000e280000000c00 */
[----:B------:R-:W1:Y:S04]  /*0a40*/  LDS R22, [R48+0x610] ;  /* 0x0006100030167984 */ /* 0x000e680000000800 */
[----:B------:R-:W2:Y:S01]  /*0a50*/  LDS.128 R12, [R47+0x610] ;  /* 0x000610002f0c7984 */ /* 0x000ea20000000c00 */
[C---:B0-----:R-:W-:Y:S01]  /*0a60*/  FFMA R56, R19.reuse, R8, R56 ;  /* 0x0000000813387223 */ /* 0x041fe20000000038 */
[C---:B------:R-:W-:Y:S01]  /*0a70*/  FFMA R54, R19.reuse, R9, R54 ;  /* 0x0000000913367223 */ /* 0x040fe20000000036 */
[C---:B------:R-:W-:Y:S01]  /*0a80*/  FFMA R53, R19.reuse, R10, R53 ;  /* 0x0000000a13357223 */ /* 0x040fe20000000035 */
[C---:B------:R-:W-:Y:S01]  /*0a90*/  FFMA R50, R19.reuse, R11, R50 ;  /* 0x0000000b13327223 */ /* 0x040fe20000000032 */
[C---:B-1----:R-:W-:Y:S01]  /*0aa0*/  FFMA R55, R22.reuse, R8, R55 ;  /* 0x0000000816377223 */ /* 0x042fe20000000037 */
[C---:B------:R-:W-:Y:S01]  /*0ab0*/  FFMA R52, R22.reuse, R9, R52 ;  /* 0x0000000916347223 */ /* 0x040fe20000000034 */
[C---:B------:R-:W-:Y:S01]  /*0ac0*/  FFMA R51, R22.reuse, R10, R51 ;  /* 0x0000000a16337223 */ /* 0x040fe20000000033 */
[C---:B------:R-:W-:Y:S01]  /*0ad0*/  FFMA R16, R22.reuse, R11, R16 ;  /* 0x0000000b16107223 */ /* 0x040fe20000000010 */
[C---:B--2---:R-:W-:Y:S01]  /*0ae0*/  FFMA R41, R22.reuse, R12, R41 ;  /* 0x0000000c16297223 */ /* 0x044fe20000000029 */
[CC--:B------:R-:W-:Y:S01]  /*0af0*/  FFMA R42, R22.reuse, R13.reuse, R42 ;  /* 0x0000000d162a7223 */ /* 0x0c0fe2000000002a */
[C---:B------:R-:W-:Y:S01]  /*0b00*/  FFMA R39, R22.reuse, R14, R39 ;  /* 0x0000000e16277223 */ /* 0x040fe20000000027 */
[C---:B------:R-:W-:Y:S01]  /*0b10*/  FFMA R17, R19.reuse, R12, R17 ;  /* 0x0000000c13117223 */ /* 0x040fe20000000011 */
[C---:B------:R-:W-:Y:S01]  /*0b20*/  FFMA R18, R19.reuse, R13, R18 ;  /* 0x0000000d13127223 */ /* 0x040fe20000000012 */
[C---:B------:R-:W-:Y:S01]  /*0b30*/  FFMA R43, R19.reuse, R14, R43 ;  /* 0x0000000e132b7223 */ /* 0x040fe2000000002b */
[-C--:B------:R-:W-:Y:S01]  /*0b40*/  FFMA R38, R19, R15.reuse, R38 ;  /* 0x0000000f13267223 */ /* 0x080fe20000000026 */
[----:B------:R-:W-:Y:S01]  /*0b50*/  FFMA R22, R22, R15, R24 ;  /* 0x0000000f16167223 */ /* 0x000fe20000000018 */
[----:B------:R-:W0:Y:S04]  /*0b60*/  LDS.128 R8, [R47+0x800] ;  /* 0x000800002f087984 */ /* 0x000e280000000c00 */
[----:B------:R-:W1:Y:S04]  /*0b70*/  LDS.128 R12, [R47+0x810] ;  /* 0x000810002f0c7984 */ /* 0x000e680000000c00 */
[----:B------:R-:W2:Y:S04]  /*0b80*/  LDS R19, [R48+0x800] ;  /* 0x0008000030137984 */ /* 0x000ea80000000800 */
[----:B------:R-:W-:Y:S01]  /*0b90*/  LDS R24, [R48+0xa10] ;  /* 0x000a100030187984 */ /* 0x000fe20000000800 */
[C---:B0-----:R-:W-:Y:S01]  /*0ba0*/  FFMA R55, R20.reuse, R8, R55 ;  /* 0x0000000814377223 */ /* 0x041fe20000000037 */
[C---:B------:R-:W-:Y:S01]  /*0bb0*/  FFMA R52, R20.reuse, R9, R52 ;  /* 0x0000000914347223 */ /* 0x040fe20000000034 */
[C---:B------:R-:W-:Y:S01]  /*0bc0*/  FFMA R51, R20.reuse, R10, R51 ;  /* 0x0000000a14337223 */ /* 0x040fe20000000033 */
[C---:B------:R-:W-:Y:S01]  /*0bd0*/  FFMA R16, R20.reuse, R11, R16 ;  /* 0x0000000b14107223 */ /* 0x040fe20000000010 */
[C---:B-1----:R-:W-:Y:S01]  /*0be0*/  FFMA R41, R20.reuse, R12, R41 ;  /* 0x0000000c14297223 */ /* 0x042fe20000000029 */
[C---:B------:R-:W-:Y:S01]  /*0bf0*/  FFMA R42, R20.reuse, R13, R42 ;  /* 0x0000000d142a7223 */ /* 0x040fe2000000002a */
[C---:B------:R-:W-:Y:S01]  /*0c00*/  FFMA R39, R20.reuse, R14, R39 ;  /* 0x0000000e14277223 */ /* 0x040fe20000000027 */
[----:B------:R-:W-:Y:S01]  /*0c10*/  FFMA R20, R20, R15, R22 ;  /* 0x0000000f14147223 */ /* 0x000fe20000000016 */
[C---:B--2---:R-:W-:Y:S01]  /*0c20*/  FFMA R56, R19.reuse, R8, R56 ;  /* 0x0000000813387223 */ /* 0x044fe20000000038 */
[C---:B------:R-:W-:Y:S01]  /*0c30*/  FFMA R54, R19.reuse, R9, R54 ;  /* 0x0000000913367223 */ /* 0x040fe20000000036 */
[C---:B------:R-:W-:Y:S01]  /*0c40*/  FFMA R53, R19.reuse, R10, R53 ;  /* 0x0000000a13357223 */ /* 0x040fe20000000035 */
[C---:B------:R-:W-:Y:S01]  /*0c50*/  FFMA R50, R19.reuse, R11, R50 ;  /* 0x0000000b13327223 */ /* 0x040fe20000000032 */
[C---:B------:R-:W-:Y:S01]  /*0c60*/  FFMA R17, R19.reuse, R12, R17 ;  /* 0x0000000c13117223 */ /* 0x040fe20000000011 */
[C---:B------:R-:W-:Y:S01]  /*0c70*/  FFMA R18, R19.reuse, R13, R18 ;  /* 0x0000000d13127223 */ /* 0x040fe20000000012 */
[C---:B------:R-:W-:Y:S01]  /*0c80*/  FFMA R43, R19.reuse, R14, R43 ;  /* 0x0000000e132b7223 */ /* 0x040fe2000000002b */
[----:B------:R-:W-:Y:S01]  /*0c90*/  FFMA R38, R19, R15, R38 ;  /* 0x0000000f13267223 */ /* 0x000fe20000000026 */
[----:B------:R-:W0:Y:S04]  /*0ca0*/  LDS.128 R8, [R47+0xa00] ;  /* 0x000a00002f087984 */ /* 0x000e280000000c00 */
[----:B------:R-:W1:Y:S04]  /*0cb0*/  LDS.128 R12, [R47+0xa10] ;  /* 0x000a10002f0c7984 */ /* 0x000e680000000c00 */
[----:B------:R-:W2:Y:S01]  /*0cc0*/  LDS R19, [R48+0xa00] ;  /* 0x000a000030137984 */ /* 0x000ea20000000800 */
        /* <DEDUP_REMOVED lines=18> */
[----:B------:R-:W2:Y:S04]  /*0df0*/  LDS R19, [R48+0xc00] ;  /* 0x000c000030137984 */ /* 0x000ea80000000800 */
[----:B------:R3:W4:Y:S01]  /*0e00*/  LDS.128 R20, [R47+0xe00] ;  /* 0x000e00002f147984 */ /* 0x0007220000000c00 */
        /* <DEDUP_REMOVED lines=16> */
[----:B------:R3:W0:Y:S04]  /*0f10*/  LDS.128 R24, [R47+0xe10] ;  /* 0x000e10002f187984 */ /* 0x0006280000000c00 */
[----:B------:R3:W1:Y:S01]  /*0f20*/  LDS R19, [R48+0xe00] ;  /* 0x000e000030137984 */ /* 0x0006620000000800 */
[----:B----4-:R-:W-:Y:S05]  /*0f30*/  BRA.U UP0, `(.L_x_1) ;  /* 0x0000000100747547 */ /* 0x010fea000b800000 */
[----:B------:R-:W-:Y:S01]  /*0f40*/  LEA R5, R0, R3, 0x4 ;  /* 0x0000000300057211 */ /* 0x000fe200078e20ff */
[----:B------:R-:W-:Y:S01]  /*0f50*/  ULEA UR5, UR7, UR10, 0xc ;  /* 0x0000000a07057291 */ /* 0x000fe2000f8e60ff */
[----:B------:R-:W-:Y:S01]  /*0f60*/  SHF.L.U32 R4, R3, 0xb, RZ ;  /* 0x0000000b03047819 */ /* 0x000fe200000006ff */
[----:B------:R-:W-:Y:S01]  /*0f70*/  ULEA UR8, UR7, UR11, 0xc ;  /* 0x0000000b07087291 */ /* 0x000fe2000f8e60ff */
[C---:B------:R-:W-:Y:S02]  /*0f80*/  LOP3.LUT R6, R5.reuse, 0xffff, RZ, 0xc0, !PT ;  /* 0x0000ffff05067812 */ /* 0x040fe400078ec0ff */
[----:B------:R-:W-:Y:S02]  /*0f90*/  SHF.L.U32 R7, R5, 0x4, RZ ;  /* 0x0000000405077819 */ /* 0x000fe400000006ff */
[----:B------:R-:W-:Y:S02]  /*0fa0*/  LOP3.LUT R4, R4, 0x800, RZ, 0xc0, !PT ;  /* 0x0000080004047812 */ /* 0x000fe400078ec0ff */
[----:B------:R-:W-:-:S02]  /*0fb0*/  SHF.R.U32.HI R6, RZ, 0x1, R6 ;  /* 0x00000001ff067819 */ /* 0x000fc40000011606 */
[C---:B------:R-:W-:Y:S02]  /*0fc0*/  LOP3.LUT R5, R7.reuse, 0x7fe00, RZ, 0xc0, !PT ;  /* 0x0007fe0007057812 */ /* 0x040fe400078ec0ff */
[----:B------:R-:W-:Y:S02]  /*0fd0*/  LOP3.LUT R8, R7, 0x1f0, RZ, 0xc0, !PT ;  /* 0x000001f007087812 */ /* 0x000fe400078ec0ff */
[----:B------:R-:W-:Y:S02]  /*0fe0*/  IADD3 R4, PT, PT, R4, UR5, RZ ;  /* 0x0000000504047c10 */ /* 0x000fe4000fffe0ff */
[----:B------:R-:W-:Y:S02]  /*0ff0*/  LOP3.LUT R7, R6, 0xffff, RZ, 0xc0, !PT ;  /* 0x0000ffff06077812 */ /* 0x000fe400078ec0ff */
[----:B------:R-:W-:Y:S02]  /*1000*/  IADD3 R5, PT, PT, R8, UR11, R5 ;  /* 0x0000000b08057c10 */ /* 0x000fe4000fffe005 */
[----:B------:R-:W-:-:S02]  /*1010*/  MOV R6, UR7 ;  /* 0x0000000700067c02 */ /* 0x000fc40008000f00 */
[----:B------:R-:W-:Y:S02]  /*1020*/  LEA R8, R7, R4, 0x2 ;  /* 0x0000000407087211 */ /* 0x000fe400078e10ff */
[----:B------:R-:W-:Y:S02]  /*1030*/  LEA R9, R6, R5, 0xc ;  /* 0x0000000506097211 */ /* 0x000fe400078e60ff */
[----:B------:R-:W-:Y:S01]  /*1040*/  LEA R46, R0, UR5, 0x5 ;  /* 0x00000005002e7c11 */ /* 0x000fe2000f8e28ff */
[----:B-----5:R2:W-:Y:S01]  /*1050*/  STS [R8], R28 ;  /* 0x0000001c08007388 */ /* 0x0205e20000000800 */
[----:B------:R-:W-:Y:S01]  /*1060*/  LEA R4, R3, UR8, 0x5 ;  /* 0x0000000803047c11 */ /* 0x000fe2000f8e28ff */
[----:B------:R-:W-:Y:S02]  /*1070*/  ULOP3.LUT UR8, UR7, 0x1, URZ, 0x3c, !UPT ;  /* 0x0000000107087892 */ /* 0x000fe4000f8e3cff */
[----:B------:R2:W-:Y:S01]  /*1080*/  STS [R8+0x200], R29 ;  /* 0x0002001d08007388 */ /* 0x0005e20000000800 */
[----:B------:R-:W-:-:S03]  /*1090*/  UMOV UR5, UR7 ;  /* 0x0000000700057c82 */ /* 0x000fc60008000000 */
[----:B------:R2:W-:Y:S01]  /*10a0*/  STS [R8+0x400], R30 ;  /* 0x0004001e08007388 */ /* 0x0005e20000000800 */
[----:B------:R-:W-:-:S03]  /*10b0*/  UMOV UR7, UR8 ;  /* 0x0000000800077c82 */ /* 0x000fc60008000000 */
[----:B------:R2:W-:Y:S04]  /*10c0*/  STS [R8+0x600], R31 ;  /* 0x0006001f08007388 */ /* 0x0005e80000000800 */
[----:B------:R2:W-:Y:S01]  /*10d0*/  STS.128 [R9], R32 ;  /* 0x0000002009007388 */ /* 0x0005e20000000c00 */
[----:B------:R-:W-:Y:S06]  /*10e0*/  BAR.SYNC.DEFER_BLOCKING 0x0 ;  /* 0x0000000000007b1d */ /* 0x000fec0000010000 */
[----:B------:R-:W4:Y:S04]  /*10f0*/  LDS R46, [R46] ;  /* 0x000000002e2e7984 */ /* 0x000f280000000800 */
[----:B------:R-:W0:Y:S02]  /*1100*/  LDS.128 R4, [R4] ;  /* 0x0000000004047984 */ /* 0x000e240000000c00 */
.L_x_1:
[----:B------:R-:W-:Y:S01]  /*1110*/  ULEA UR10, UR5, UR10, 0xc ;  /* 0x0000000a050a7291 */ /* 0x000fe2000f8e60ff */
[----:B------:R-:W3:Y:S01]  /*1120*/  LDC R37, c[0x0][0x39c] ;  /* 0x0000e700ff257b82 */ /* 0x000ee20000000800 */
[----:B------:R-:W-:Y:S01]  /*1130*/  ULEA UR11, UR5, UR11, 0xc ;  /* 0x0000000b050b7291 */ /* 0x000fe2000f8e60ff */
[CC--:B-1----:R-:W-:Y:S01]  /*1140*/  FFMA R15, R19.reuse, R23.reuse, R50 ;  /* 0x00000017130f7223 */ /* 0x0c2fe20000000032 */
[----:B------:R-:W-:Y:S01]  /*1150*/  UISETP.GE.AND UP0, UPT, UR4, UR14, UPT ;  /* 0x0000000e0400728c */ /* 0x000fe2000bf06270 */
[----:B------:R-:W-:Y:S01]  /*1160*/  FFMA R23, R36, R23, R16 ;  /* 0x0000001724177223 */ /* 0x000fe20000000010 */
[----:B------:R-:W-:Y:S01]  /*1170*/  LEA R49, R0, UR10, 0x5 ;  /* 0x0000000a00317c11 */ /* 0x000fe2000f8e28ff */
[----:B0-----:R-:W-:Y:S01]  /*1180*/  FFMA R16, R19, R24, R17 ;  /* 0x0000001813107223 */ /* 0x001fe20000000011 */
[----:B--2---:R-:W-:Y:S01]  /*1190*/  LEA R8, R3, UR11, 0x5 ;  /* 0x0000000b03087c11 */ /* 0x004fe2000f8e28ff */
[C---:B------:R-:W-:Y:S01]  /*11a0*/  FFMA R17, R19.reuse, R25, R18 ;  /* 0x0000001913117223 */ /* 0x040fe20000000012 */
[----:B------:R-:W-:Y:S01]  /*11b0*/  IADD3 R44, P0, PT, R44, 0x20, RZ ;  /* 0x000000202c2c7810 */ /* 0x000fe20007f1e0ff */
[C---:B------:R-:W-:Y:S01]  /*11c0*/  FFMA R12, R19.reuse, R20, R56 ;  /* 0x00000014130c7223 */ /* 0x040fe20000000038 */
[----:B------:R-:W1:Y:S01]  /*11d0*/  LDS R49, [R49+0x10] ;  /* 0x0000100031317984 */ /* 0x000e620000000800 */
[C---:B------:R-:W-:Y:S01]  /*11e0*/  FFMA R13, R19.reuse, R21, R54 ;  /* 0x00000015130d7223 */ /* 0x040fe20000000036 */
[C---:B------:R-:W-:Y:S01]  /*11f0*/  FFMA R14, R19.reuse, R22, R53 ;  /* 0x00000016130e7223 */ /* 0x040fe20000000035 */
[C---:B------:R-:W-:Y:S01]  /*1200*/  FFMA R18, R19.reuse, R26, R43 ;  /* 0x0000001a13127223 */ /* 0x040fe2000000002b */
[----:B------:R-:W0:Y:S01]  /*1210*/  LDS.128 R8, [R8+0x10] ;  /* 0x0000100008087984 */ /* 0x000e220000000c00 */
[----:B------:R-:W-:Y:S01]  /*1220*/  FFMA R19, R19, R27, R38 ;  /* 0x0000001b13137223 */ /* 0x000fe20000000026 */
[C---:B------:R-:W-:Y:S01]  /*1230*/  FFMA R20, R36.reuse, R20, R55 ;  /* 0x0000001424147223 */ /* 0x040fe20000000037 */
[C---:B------:R-:W-:Y:S01]  /*1240*/  FFMA R21, R36.reuse, R21, R52 ;  /* 0x0000001524157223 */ /* 0x040fe20000000034 */
[C---:B------:R-:W-:Y:S01]  /*1250*/  FFMA R22, R36.reuse, R22, R51 ;  /* 0x0000001624167223 */ /* 0x040fe20000000033 */
[C---:B------:R-:W-:Y:S01]  /*1260*/  FFMA R24, R36.reuse, R24, R41 ;  /* 0x0000001824187223 */ /* 0x040fe20000000029 */
[C---:B------:R-:W-:Y:S01]  /*1270*/  FFMA R25, R36.reuse, R25, R42 ;  /* 0x0000001924197223 */ /* 0x040fe2000000002a */
[C---:B------:R-:W-:Y:S01]  /*1280*/  FFMA R26, R36.reuse, R26, R39 ;  /* 0x0000001a241a7223 */ /* 0x040fe20000000027 */
[----:B------:R-:W-:Y:S01]  /*1290*/  FFMA R27, R36, R27, R40 ;  /* 0x0000001b241b7223 */ /* 0x000fe20000000028 */
[----:B------:R-:W-:-:S02]  /*12a0*/  IADD3.X R45, PT, PT, RZ, R45, RZ, P0, !PT ;  /* 0x0000002dff2d7210 */ /* 0x000fc400007fe4ff */
[----:B---3--:R-:W-:Y:S01]  /*12b0*/  LEA R2, R37, R2, 0x3 ;  /* 0x0000000225027211 */ /* 0x008fe200078e18ff */
[----:B------:R-:W-:Y:S06]  /*12c0*/  BRA.U !UP0, `(.L_x_2) ;  /* 0xfffffff108907547 */ /* 0x000fec000b83ffff */
.L_x_0:
[----:B------:R-:W2:Y:S01]  /*12d0*/  S2UR UR4, SR_CTAID.X ;  /* 0x00000000000479c3 */ /* 0x000ea20000002500 */
[----:B------:R-:W3:Y:S01]  /*12e0*/  LDCU.64 UR8, c[0x0][0x390] ;  /* 0x00007200ff0877ac */ /* 0x000ee20008000a00 */
[----:B------:R-:W-:-:S05]  /*12f0*/  IMAD R0, R0, R37, R3 ;  /* 0x0000002500007224 */ /* 0x000fca00078e0203 */
[----:B------:R-:W-:-:S04]  /*1300*/  SHF.L.U32 R0, R0, 0x3, RZ ;  /* 0x0000000300007819 */ /* 0x000fc800000006ff */
[----:B------:R-:W-:Y:S01]  /*1310*/  LEA R37, R37, R0, 0x2 ;  /* 0x0000000025257211 */ /* 0x000fe200078e10ff */
[----:B--2---:R-:W-:-:S04]  /*1320*/  ULEA UR6, UR4, UR6, 0x3 ;  /* 0x0000000604067291 */ /* 0x004fc8000f8e18ff */
[----:B------:R-:W-:Y:S02]  /*1330*/  USHF.R.S32.HI UR4, URZ, 0x1f, UR6 ;  /* 0x0000001fff047899 */ /* 0x000fe40008011406 */
[C---:B------:R-:W-:Y:S02]  /*1340*/  IADD3 R3, P0, PT, R0.reuse, UR6, RZ ;  /* 0x0000000600037c10 */ /* 0x040fe4000ff1e0ff */
[C---:B0-----:R-:W-:Y:S02]  /*1350*/  IADD3 R5, P2, PT, R37.reuse, UR6, RZ ;  /* 0x0000000625057c10 */ /* 0x041fe4000ff5e0ff */
[----:B------:R-:W-:Y:S02]  /*1360*/  LEA.HI.X.SX32 R4, R0, UR4, 0x1, P0 ;  /* 0x0000000400047c11 */ /* 0x000fe400080f0eff */
[----:B------:R-:W-:Y:S02]  /*1370*/  IADD3 R0, PT, PT, R37, 0x4, RZ ;  /* 0x0000000425007810 */ /* 0x000fe40007ffe0ff */
[----:B---3--:R-:W-:-:S02]  /*1380*/  LEA R2, P1, R3, UR8, 0x2 ;  /* 0x0000000803027c11 */ /* 0x008fc4000f8210ff */
[C---:B------:R-:W-:Y:S02]  /*1390*/  IADD3 R7, P0, PT, R0.reuse, UR6, RZ ;  /* 0x0000000600077c10 */ /* 0x040fe4000ff1e0ff */
[----:B------:R-:W-:Y:S02]  /*13a0*/  LEA.HI.X R3, R3, UR9, R4, 0x2, P1 ;  /* 0x0000000903037c11 */ /* 0x000fe400088f1404 */
[----:B------:R-:W-:Y:S02]  /*13b0*/  LEA.HI.X.SX32 R8, R37, UR4, 0x1, P2 ;  /* 0x0000000425087c11 */ /* 0x000fe400090f0eff */
[----:B------:R-:W-:Y:S01]  /*13c0*/  LEA R4, P1, R5, UR8, 0x2 ;  /* 0x0000000805047c11 */ /* 0x000fe2000f8210ff */
[----:B------:R-:W-:Y:S01]  /*13d0*/  STG.E.128 desc[UR12][R2.64], R12 ;  /* 0x0000000c02007986 */ /* 0x000fe2000c101d0c */
[----:B------:R-:W-:Y:S02]  /*13e0*/  LEA.HI.X.SX32 R0, R0, UR4, 0x1, P0 ;  /* 0x0000000400007c11 */ /* 0x000fe400080f0eff */
[----:B------:R-:W-:Y:S01]  /*13f0*/  LEA R6, P0, R7, UR8, 0x2 ;  /* 0x0000000807067c11 */ /* 0x000fe2000f8010ff */
[----:B------:R-:W-:Y:S01]  /*1400*/  STG.E.128 desc[UR12][R2.64+0x10], R16 ;  /* 0x0000101002007986 */ /* 0x000fe2000c101d0c */
[----:B------:R-:W-:-:S02]  /*1410*/  LEA.HI.X R5, R5, UR9, R8, 0x2, P1 ;  /* 0x0000000905057c11 */ /* 0x000fc400088f1408 */
[----:B------:R-:W-:-:S03]  /*1420*/  LEA.HI.X R7, R7, UR9, R0, 0x2, P0 ;  /* 0x0000000907077c11 */ /* 0x000fc600080f1400 */
[----:B------:R-:W-:Y:S04]  /*1430*/  STG.E.128 desc[UR12][R4.64], R20 ;  /* 0x0000001404007986 */ /* 0x000fe8000c101d0c */
[----:B------:R-:W-:Y:S01]  /*1440*/  STG.E.128 desc[UR12][R6.64], R24 ;  /* 0x0000001806007986 */ /* 0x000fe2000c101d0c */
[----:B------:R-:W-:Y:S05]  /*1450*/  EXIT ;  /* 0x000000000000794d */ /* 0x000fea0003800000 */
.L_x_3:
[----:B------:R-:W-:-:S00]  /*1460*/  BRA `(.L_x_3) ;  /* 0xfffffffc00fc7947 */ /* 0x000fc0000383ffff */
[----:B------:R-:W-:-:S00]  /*1470*/  NOP ;  /* 0x0000000000007918 */ /* 0x000fc00000000000 */
        /* <DEDUP_REMOVED lines=8> */
.L_x_4:


//--------------------- .nv.shared._Z5SgemmILi128ELi128ELi8ELi8ELi8EEvPfS0_S0_iii --------------------------
	.section	.nv.shared._Z5SgemmILi128ELi128ELi8ELi8ELi8EEvPfS0_S0_iii,"aw",@nobits
	.sectionflags	@""
	.align	4
.nv.shared._Z5SgemmILi128ELi128ELi8ELi8ELi8EEvPfS0_S0_iii:
	.zero		17408


//--------------------- .nv.shared.reserved.0     --------------------------
	.section	.nv.shared.reserved.0,"aw",@nobits
	.weak		__nv_reservedSMEM_offset_0_alias
	.size		__nv_reservedSMEM_offset_0_alias, 0, 64
	.other		__nv_reservedSMEM_offset_0_alias,@"STO_CUDA_RESERVED_SHARED STV_DEFAULT"
__nv_reservedSMEM_offset_0_alias:
	.zero		0
	.zero		64


//--------------------- .nv.constant0._Z5SgemmILi128ELi128ELi8ELi8ELi8EEvPfS0_S0_iii --------------------------
	.section	.nv.constant0._Z5SgemmILi128ELi128ELi8ELi8ELi8EEvPfS0_S0_iii,"a",@progbits
	.sectionflags	@""
	.align	4
.nv.constant0._Z5SgemmILi128ELi128ELi8ELi8ELi8EEvPfS0_S0_iii:
	.zero		932


//--------------------- SYMBOLS --------------------------

	.type		.nv.reservedSmem.offset0,@object
	.size		.nv.reservedSmem.offset0,0x4
	.type		.nv.reservedSmem.cap,@object
	.size		.nv.reservedSmem.cap,0x4
